	.headerflags	@"EF_CUDA_TEXMODE_UNIFIED EF_CUDA_64BIT_ADDRESS EF_CUDA_ACCELERATORS EF_CUDA_SM90 EF_CUDA_VIRTUAL_SM(EF_CUDA_SM90)"
	.elftype	@"ET_EXEC"


//--------------------- .nv.info                  --------------------------
	.section	.nv.info,"",@"SHT_CUDA_INFO"
	.align	4


	//----- nvinfo : EIATTR_REGCOUNT
	.align		4
        /*0000*/ 	.byte	0x04, 0x2f
        /*0002*/ 	.short	(.L_1 - .L_0)
	.align		4
.L_0:
        /*0004*/ 	.word	index@(triton_poi_fused_add_4)
        /*0008*/ 	.word	0x0000000a


	//----- nvinfo : EIATTR_MIN_STACK_SIZE
	.align		4
.L_1:
        /*000c*/ 	.byte	0x04, 0x12
        /*000e*/ 	.short	(.L_3 - .L_2)
	.align		4
.L_2:
        /*0010*/ 	.word	index@(triton_poi_fused_add_4)
        /*0014*/ 	.word	0x00000000


	//----- nvinfo : EIATTR_FRAME_SIZE
	.align		4
.L_3:
        /*0018*/ 	.byte	0x04, 0x11
        /*001a*/ 	.short	(.L_5 - .L_4)
	.align		4
.L_4:
        /*001c*/ 	.word	index@(triton_poi_fused_add_4)
        /*0020*/ 	.word	0x00000000


	//----- nvinfo : EIATTR_MIN_STACK_SIZE
	.align		4
.L_5:
        /*0024*/ 	.byte	0x04, 0x12
        /*0026*/ 	.short	(.L_7 - .L_6)
	.align		4
.L_6:
        /*0028*/ 	.word	index@(triton_poi_fused_add_4)
        /*002c*/ 	.word	0x00000000
.L_7:


//--------------------- .nv.info.triton_poi_fused_add_4 --------------------------
	.section	.nv.info.triton_poi_fused_add_4,"",@"SHT_CUDA_INFO"
	.sectionflags	@""
	.align	4


	//----- nvinfo : EIATTR_CUDA_API_VERSION
	.align		4
        /*0000*/ 	.byte	0x04, 0x37
        /*0002*/ 	.short	(.L_9 - .L_8)
.L_8:
        /*0004*/ 	.word	0x0000007c


	//----- nvinfo : EIATTR_KPARAM_INFO
	.align		4
.L_9:
        /*0008*/ 	.byte	0x04, 0x17
        /*000a*/ 	.short	(.L_11 - .L_10)
.L_10:
        /*000c*/ 	.word	0x00000000
        /*0010*/ 	.short	0x0002
        /*0012*/ 	.short	0x0010
        /*0014*/ 	.byte	0x00, 0xf0, 0x11, 0x00


	//----- nvinfo : EIATTR_KPARAM_INFO
	.align		4
.L_11:
        /*0018*/ 	.byte	0x04, 0x17
        /*001a*/ 	.short	(.L_13 - .L_12)
.L_12:
        /*001c*/ 	.word	0x00000000
        /*0020*/ 	.short	0x0001
        /*0022*/ 	.short	0x0008
        /*0024*/ 	.byte	0x00, 0xf4, 0x21, 0x00


	//----- nvinfo : EIATTR_KPARAM_INFO
	.align		4
.L_13:
        /*0028*/ 	.byte	0x04, 0x17
        /*002a*/ 	.short	(.L_15 - .L_14)
.L_14:
        /*002c*/ 	.word	0x00000000
        /*0030*/ 	.short	0x0000
        /*0032*/ 	.short	0x0000
        /*0034*/ 	.byte	0x00, 0xf4, 0x21, 0x00


	//----- nvinfo : EIATTR_SPARSE_MMA_MASK
	.align		4
.L_15:
        /*0038*/ 	.byte	0x03, 0x50
        /*003a*/ 	.short	0x0000


	//----- nvinfo : EIATTR_MAXREG_COUNT
	.align		4
        /*003c*/ 	.byte	0x03, 0x1b
        /*003e*/ 	.short	0x00ff


	//----- nvinfo : EIATTR_EXIT_INSTR_OFFSETS
	.align		4
        /*0040*/ 	.byte	0x04, 0x1c
        /*0042*/ 	.short	(.L_17 - .L_16)


	//   ....[0]....
.L_16:
        /*0044*/ 	.word	0x00000100


	//   ....[1]....
        /*0048*/ 	.word	0x00000120


	//----- nvinfo : EIATTR_REQNTID
	.align		4
.L_17:
        /*004c*/ 	.byte	0x04, 0x10
        /*004e*/ 	.short	(.L_19 - .L_18)
.L_18:
        /*0050*/ 	.word	0x00000080
        /*0054*/ 	.word	0x00000001
        /*0058*/ 	.word	0x00000001


	//----- nvinfo : EIATTR_CBANK_PARAM_SIZE
	.align		4
.L_19:
        /*005c*/ 	.byte	0x03, 0x19
        /*005e*/ 	.short	0x0014


	//----- nvinfo : EIATTR_PARAM_CBANK
	.align		4
        /*0060*/ 	.byte	0x04, 0x0a
        /*0062*/ 	.short	(.L_21 - .L_20)
	.align		4
.L_20:
        /*0064*/ 	.word	index@(.nv.constant0.triton_poi_fused_add_4)
        /*0068*/ 	.short	0x0210
        /*006a*/ 	.short	0x0014


	//----- nvinfo : EIATTR_SW_WAR
	.align		4
.L_21:
        /*006c*/ 	.byte	0x04, 0x36
        /*006e*/ 	.short	(.L_23 - .L_22)
.L_22:
        /*0070*/ 	.word	0x00000008
.L_23:


//--------------------- .nv.callgraph             --------------------------
	.section	.nv.callgraph,"",@"SHT_CUDA_CALLGRAPH"
	.align	4
	.sectionentsize	8
	.align		4
        /*0000*/ 	.word	0x00000000
	.align		4
        /*0004*/ 	.word	0xffffffff
	.align		4
        /*0008*/ 	.word	0x00000000
	.align		4
        /*000c*/ 	.word	0xfffffffe
	.align		4
        /*0010*/ 	.word	0x00000000
	.align		4
        /*0014*/ 	.word	0xfffffffd
	.align		4
        /*0018*/ 	.word	0x00000000
	.align		4
        /*001c*/ 	.word	0xfffffffc


//--------------------- .text.triton_poi_fused_add_4 --------------------------
	.section	.text.triton_poi_fused_add_4,"ax",@progbits
	.align	128
        .global         triton_poi_fused_add_4
        .type           triton_poi_fused_add_4,@function
        .size           triton_poi_fused_add_4,(.L_x_1 - triton_poi_fused_add_4)
        .other          triton_poi_fused_add_4,@"STO_CUDA_ENTRY STV_DEFAULT"
triton_poi_fused_add_4:
.text.triton_poi_fused_add_4:
[----:B------:R-:W0:Y:S02]  /*0000*/  LDC R1, c[0x0][0x28] ;  /* 0x00000a00ff017b82 */ /* 0x000e240000000800 */
[----:B------:R-:W1:Y:S01]  /*0010*/  S2R R0, SR_TID.X ;  /* 0x0000000000007919 */ /* 0x000e620000002100 */
[----:B------:R-:W2:Y:S01]  /*0020*/  LDC.64 R2, c[0x0][0x218] ;  /* 0x00008600ff027b82 */ /* 0x000ea20000000a00 */
[----:B------:R-:W-:Y:S01]  /*0030*/  ULDC.64 UR4, c[0x0][0x208] ;  /* 0x0000820000047ab9 */ /* 0x000fe20000000a00 */
[----:B------:R-:W3:Y:S06]  /*0040*/  S2R R7, SR_CTAID.X ;  /* 0x0000000000077919 */ /* 0x000eec0000002500 */
[----:B------:R-:W4:Y:S01]  /*0050*/  LDC.64 R4, c[0x0][0x210] ;  /* 0x00008400ff047b82 */ /* 0x000f220000000a00 */
[----:B-1----:R-:W-:-:S04]  /*0060*/  LOP3.LUT R0, R0, 0x7f, RZ, 0xc0, !PT ;  /* 0x0000007f00007812 */ /* 0x002fc800078ec0ff */
[----:B---3--:R-:W-:Y:S01]  /*0070*/  LEA R7, R7, R0, 0x7 ;  /* 0x0000000007077211 */ /* 0x008fe200078e38ff */
[----:B------:R-:W-:-:S03]  /*0080*/  HFMA2.MMA R0, -RZ, RZ, 0, 0 ;  /* 0x00000000ff007435 */ /* 0x000fc600000001ff */
[C---:B------:R-:W-:Y:S01]  /*0090*/  ISETP.GE.AND P0, PT, R7.reuse, 0x100, PT ;  /* 0x000001000700780c */ /* 0x040fe20003f06270 */
[----:B--2---:R-:W-:-:S04]  /*00a0*/  IMAD.WIDE R2, R7, 0x4, R2 ;  /* 0x0000000407027825 */ /* 0x004fc800078e0202 */
[----:B----4-:R-:W-:Y:S01]  /*00b0*/  IMAD.WIDE R4, R7, 0x4, R4 ;  /* 0x0000000407047825 */ /* 0x010fe200078e0204 */
[----:B------:R-:W-:-:S07]  /*00c0*/  MOV R7, RZ ;  /* 0x000000ff00077202 */ /* 0x000fce0000000f00 */
[----:B------:R-:W2:Y:S04]  /*00d0*/  @!P0 LDG.E R0, desc[UR4][R2.64] ;  /* 0x0000000402008981 */ /* 0x000ea8000c1e1900 */
[----:B------:R-:W2:Y:S02]  /*00e0*/  @!P0 LDG.E R7, desc[UR4][R4.64] ;  /* 0x0000000404078981 */ /* 0x000ea4000c1e1900 */
[----:B--2---:R-:W-:Y:S01]  /*00f0*/  FADD R7, R7, R0 ;  /* 0x0000000007077221 */ /* 0x004fe20000000000 */
[----:B------:R-:W-:Y:S06]  /*0100*/  @P0 EXIT ;  /* 0x000000000000094d */ /* 0x000fec0003800000 */
[----:B------:R-:W-:Y:S01]  /*0110*/  STG.E desc[UR4][R4.64], R7 ;  /* 0x0000000704007986 */ /* 0x000fe2000c101904 */
[----:B------:R-:W-:Y:S05]  /*0120*/  EXIT ;  /* 0x000000000000794d */ /* 0x000fea0003800000 */
.L_x_0:
[----:B------:R-:W-:-:S00]  /*0130*/  BRA `(.L_x_0) ;  /* 0xfffffffc00fc7947 */ /* 0x000fc0000383ffff */
[----:B------:R-:W-:-:S00]  /*0140*/  NOP ;  /* 0x0000000000007918 */ /* 0x000fc00000000000 */
        /* <DEDUP_REMOVED lines=11> */
.L_x_1:


//--------------------- .nv.constant0.triton_poi_fused_add_4 --------------------------
	.section	.nv.constant0.triton_poi_fused_add_4,"a",@progbits
	.sectionflags	@""
	.align	4
.nv.constant0.triton_poi_fused_add_4:
	.zero		548
